//
// Generated by NVIDIA NVVM Compiler
//
// Compiler Build ID: CL-36424714
// Cuda compilation tools, release 13.0, V13.0.88
// Based on NVVM 20.0.0
//

.version 9.0
.target sm_100
.address_size 64

	// .globl	_Z12MatMulKernelILi3840ELi3840ELi2880EEvPfS0_S0_

.visible .entry _Z12MatMulKernelILi3840ELi3840ELi2880EEvPfS0_S0_(
	.param .u64 .ptr .align 1 _Z12MatMulKernelILi3840ELi3840ELi2880EEvPfS0_S0__param_0,
	.param .u64 .ptr .align 1 _Z12MatMulKernelILi3840ELi3840ELi2880EEvPfS0_S0__param_1,
	.param .u64 .ptr .align 1 _Z12MatMulKernelILi3840ELi3840ELi2880EEvPfS0_S0__param_2
)
{
	.reg .pred 	%p<2>;
	.reg .b32 	%r<21>;
	.reg .b32 	%f<196>;
	.reg .b64 	%rd<20>;

	ld.param.u64 	%rd7, [_Z12MatMulKernelILi3840ELi3840ELi2880EEvPfS0_S0__param_0];
	ld.param.u64 	%rd8, [_Z12MatMulKernelILi3840ELi3840ELi2880EEvPfS0_S0__param_1];
	ld.param.u64 	%rd6, [_Z12MatMulKernelILi3840ELi3840ELi2880EEvPfS0_S0__param_2];
	cvta.to.global.u64 	%rd9, %rd8;
	cvta.to.global.u64 	%rd1, %rd7;
	mov.u32 	%r11, %ctaid.y;
	shl.b32 	%r12, %r11, 5;
	mov.u32 	%r13, %tid.y;
	add.s32 	%r1, %r12, %r13;
	mov.u32 	%r14, %ctaid.x;
	shl.b32 	%r15, %r14, 5;
	mov.u32 	%r16, %tid.x;
	add.s32 	%r2, %r15, %r16;
	mul.lo.s32 	%r19, %r1, 2880;
	add.s64 	%rd2, %rd9, 491520;
	mul.wide.u32 	%rd10, %r19, 4;
	add.s64 	%rd11, %rd10, %rd1;
	add.s64 	%rd19, %rd11, 128;
	mov.f32 	%f195, 0f00000000;
	mov.b32 	%r20, 0;
	mov.u32 	%r18, %r2;
$L__BB0_1:
	.pragma "nounroll";
	mul.wide.s32 	%rd12, %r18, 4;
	add.s64 	%rd13, %rd2, %rd12;
	mul.wide.u32 	%rd14, %r19, 4;
	add.s64 	%rd15, %rd1, %rd14;
	ld.global.f32 	%f4, [%rd15];
	ld.global.f32 	%f5, [%rd13+-491520];
	fma.rn.f32 	%f6, %f4, %f5, %f195;
	ld.global.f32 	%f7, [%rd19+-124];
	ld.global.f32 	%f8, [%rd13+-476160];
	fma.rn.f32 	%f9, %f7, %f8, %f6;
	ld.global.f32 	%f10, [%rd19+-120];
	ld.global.f32 	%f11, [%rd13+-460800];
	fma.rn.f32 	%f12, %f10, %f11, %f9;
	ld.global.f32 	%f13, [%rd19+-116];
	ld.global.f32 	%f14, [%rd13+-445440];
	fma.rn.f32 	%f15, %f13, %f14, %f12;
	ld.global.f32 	%f16, [%rd19+-112];
	ld.global.f32 	%f17, [%rd13+-430080];
	fma.rn.f32 	%f18, %f16, %f17, %f15;
	ld.global.f32 	%f19, [%rd19+-108];
	ld.global.f32 	%f20, [%rd13+-414720];
	fma.rn.f32 	%f21, %f19, %f20, %f18;
	ld.global.f32 	%f22, [%rd19+-104];
	ld.global.f32 	%f23, [%rd13+-399360];
	fma.rn.f32 	%f24, %f22, %f23, %f21;
	ld.global.f32 	%f25, [%rd19+-100];
	ld.global.f32 	%f26, [%rd13+-384000];
	fma.rn.f32 	%f27, %f25, %f26, %f24;
	ld.global.f32 	%f28, [%rd19+-96];
	ld.global.f32 	%f29, [%rd13+-368640];
	fma.rn.f32 	%f30, %f28, %f29, %f27;
	ld.global.f32 	%f31, [%rd19+-92];
	ld.global.f32 	%f32, [%rd13+-353280];
	fma.rn.f32 	%f33, %f31, %f32, %f30;
	ld.global.f32 	%f34, [%rd19+-88];
	ld.global.f32 	%f35, [%rd13+-337920];
	fma.rn.f32 	%f36, %f34, %f35, %f33;
	ld.global.f32 	%f37, [%rd19+-84];
	ld.global.f32 	%f38, [%rd13+-322560];
	fma.rn.f32 	%f39, %f37, %f38, %f36;
	ld.global.f32 	%f40, [%rd19+-80];
	ld.global.f32 	%f41, [%rd13+-307200];
	fma.rn.f32 	%f42, %f40, %f41, %f39;
	ld.global.f32 	%f43, [%rd19+-76];
	ld.global.f32 	%f44, [%rd13+-291840];
	fma.rn.f32 	%f45, %f43, %f44, %f42;
	ld.global.f32 	%f46, [%rd19+-72];
	ld.global.f32 	%f47, [%rd13+-276480];
	fma.rn.f32 	%f48, %f46, %f47, %f45;
	ld.global.f32 	%f49, [%rd19+-68];
	ld.global.f32 	%f50, [%rd13+-261120];
	fma.rn.f32 	%f51, %f49, %f50, %f48;
	ld.global.f32 	%f52, [%rd19+-64];
	ld.global.f32 	%f53, [%rd13+-245760];
	fma.rn.f32 	%f54, %f52, %f53, %f51;
	ld.global.f32 	%f55, [%rd19+-60];
	ld.global.f32 	%f56, [%rd13+-230400];
	fma.rn.f32 	%f57, %f55, %f56, %f54;
	ld.global.f32 	%f58, [%rd19+-56];
	ld.global.f32 	%f59, [%rd13+-215040];
	fma.rn.f32 	%f60, %f58, %f59, %f57;
	ld.global.f32 	%f61, [%rd19+-52];
	ld.global.f32 	%f62, [%rd13+-199680];
	fma.rn.f32 	%f63, %f61, %f62, %f60;
	ld.global.f32 	%f64, [%rd19+-48];
	ld.global.f32 	%f65, [%rd13+-184320];
	fma.rn.f32 	%f66, %f64, %f65, %f63;
	ld.global.f32 	%f67, [%rd19+-44];
	ld.global.f32 	%f68, [%rd13+-168960];
	fma.rn.f32 	%f69, %f67, %f68, %f66;
	ld.global.f32 	%f70, [%rd19+-40];
	ld.global.f32 	%f71, [%rd13+-153600];
	fma.rn.f32 	%f72, %f70, %f71, %f69;
	ld.global.f32 	%f73, [%rd19+-36];
	ld.global.f32 	%f74, [%rd13+-138240];
	fma.rn.f32 	%f75, %f73, %f74, %f72;
	ld.global.f32 	%f76, [%rd19+-32];
	ld.global.f32 	%f77, [%rd13+-122880];
	fma.rn.f32 	%f78, %f76, %f77, %f75;
	ld.global.f32 	%f79, [%rd19+-28];
	ld.global.f32 	%f80, [%rd13+-107520];
	fma.rn.f32 	%f81, %f79, %f80, %f78;
	ld.global.f32 	%f82, [%rd19+-24];
	ld.global.f32 	%f83, [%rd13+-92160];
	fma.rn.f32 	%f84, %f82, %f83, %f81;
	ld.global.f32 	%f85, [%rd19+-20];
	ld.global.f32 	%f86, [%rd13+-76800];
	fma.rn.f32 	%f87, %f85, %f86, %f84;
	ld.global.f32 	%f88, [%rd19+-16];
	ld.global.f32 	%f89, [%rd13+-61440];
	fma.rn.f32 	%f90, %f88, %f89, %f87;
	ld.global.f32 	%f91, [%rd19+-12];
	ld.global.f32 	%f92, [%rd13+-46080];
	fma.rn.f32 	%f93, %f91, %f92, %f90;
	ld.global.f32 	%f94, [%rd19+-8];
	ld.global.f32 	%f95, [%rd13+-30720];
	fma.rn.f32 	%f96, %f94, %f95, %f93;
	ld.global.f32 	%f97, [%rd19+-4];
	ld.global.f32 	%f98, [%rd13+-15360];
	fma.rn.f32 	%f99, %f97, %f98, %f96;
	ld.global.f32 	%f100, [%rd19];
	ld.global.f32 	%f101, [%rd13];
	fma.rn.f32 	%f102, %f100, %f101, %f99;
	ld.global.f32 	%f103, [%rd19+4];
	ld.global.f32 	%f104, [%rd13+15360];
	fma.rn.f32 	%f105, %f103, %f104, %f102;
	ld.global.f32 	%f106, [%rd19+8];
	ld.global.f32 	%f107, [%rd13+30720];
	fma.rn.f32 	%f108, %f106, %f107, %f105;
	ld.global.f32 	%f109, [%rd19+12];
	ld.global.f32 	%f110, [%rd13+46080];
	fma.rn.f32 	%f111, %f109, %f110, %f108;
	ld.global.f32 	%f112, [%rd19+16];
	ld.global.f32 	%f113, [%rd13+61440];
	fma.rn.f32 	%f114, %f112, %f113, %f111;
	ld.global.f32 	%f115, [%rd19+20];
	ld.global.f32 	%f116, [%rd13+76800];
	fma.rn.f32 	%f117, %f115, %f116, %f114;
	ld.global.f32 	%f118, [%rd19+24];
	ld.global.f32 	%f119, [%rd13+92160];
	fma.rn.f32 	%f120, %f118, %f119, %f117;
	ld.global.f32 	%f121, [%rd19+28];
	ld.global.f32 	%f122, [%rd13+107520];
	fma.rn.f32 	%f123, %f121, %f122, %f120;
	ld.global.f32 	%f124, [%rd19+32];
	ld.global.f32 	%f125, [%rd13+122880];
	fma.rn.f32 	%f126, %f124, %f125, %f123;
	ld.global.f32 	%f127, [%rd19+36];
	ld.global.f32 	%f128, [%rd13+138240];
	fma.rn.f32 	%f129, %f127, %f128, %f126;
	ld.global.f32 	%f130, [%rd19+40];
	ld.global.f32 	%f131, [%rd13+153600];
	fma.rn.f32 	%f132, %f130, %f131, %f129;
	ld.global.f32 	%f133, [%rd19+44];
	ld.global.f32 	%f134, [%rd13+168960];
	fma.rn.f32 	%f135, %f133, %f134, %f132;
	ld.global.f32 	%f136, [%rd19+48];
	ld.global.f32 	%f137, [%rd13+184320];
	fma.rn.f32 	%f138, %f136, %f137, %f135;
	ld.global.f32 	%f139, [%rd19+52];
	ld.global.f32 	%f140, [%rd13+199680];
	fma.rn.f32 	%f141, %f139, %f140, %f138;
	ld.global.f32 	%f142, [%rd19+56];
	ld.global.f32 	%f143, [%rd13+215040];
	fma.rn.f32 	%f144, %f142, %f143, %f141;
	ld.global.f32 	%f145, [%rd19+60];
	ld.global.f32 	%f146, [%rd13+230400];
	fma.rn.f32 	%f147, %f145, %f146, %f144;
	ld.global.f32 	%f148, [%rd19+64];
	ld.global.f32 	%f149, [%rd13+245760];
	fma.rn.f32 	%f150, %f148, %f149, %f147;
	ld.global.f32 	%f151, [%rd19+68];
	ld.global.f32 	%f152, [%rd13+261120];
	fma.rn.f32 	%f153, %f151, %f152, %f150;
	ld.global.f32 	%f154, [%rd19+72];
	ld.global.f32 	%f155, [%rd13+276480];
	fma.rn.f32 	%f156, %f154, %f155, %f153;
	ld.global.f32 	%f157, [%rd19+76];
	ld.global.f32 	%f158, [%rd13+291840];
	fma.rn.f32 	%f159, %f157, %f158, %f156;
	ld.global.f32 	%f160, [%rd19+80];
	ld.global.f32 	%f161, [%rd13+307200];
	fma.rn.f32 	%f162, %f160, %f161, %f159;
	ld.global.f32 	%f163, [%rd19+84];
	ld.global.f32 	%f164, [%rd13+322560];
	fma.rn.f32 	%f165, %f163, %f164, %f162;
	ld.global.f32 	%f166, [%rd19+88];
	ld.global.f32 	%f167, [%rd13+337920];
	fma.rn.f32 	%f168, %f166, %f167, %f165;
	ld.global.f32 	%f169, [%rd19+92];
	ld.global.f32 	%f170, [%rd13+353280];
	fma.rn.f32 	%f171, %f169, %f170, %f168;
	ld.global.f32 	%f172, [%rd19+96];
	ld.global.f32 	%f173, [%rd13+368640];
	fma.rn.f32 	%f174, %f172, %f173, %f171;
	ld.global.f32 	%f175, [%rd19+100];
	ld.global.f32 	%f176, [%rd13+384000];
	fma.rn.f32 	%f177, %f175, %f176, %f174;
	ld.global.f32 	%f178, [%rd19+104];
	ld.global.f32 	%f179, [%rd13+399360];
	fma.rn.f32 	%f180, %f178, %f179, %f177;
	ld.global.f32 	%f181, [%rd19+108];
	ld.global.f32 	%f182, [%rd13+414720];
	fma.rn.f32 	%f183, %f181, %f182, %f180;
	ld.global.f32 	%f184, [%rd19+112];
	ld.global.f32 	%f185, [%rd13+430080];
	fma.rn.f32 	%f186, %f184, %f185, %f183;
	ld.global.f32 	%f187, [%rd19+116];
	ld.global.f32 	%f188, [%rd13+445440];
	fma.rn.f32 	%f189, %f187, %f188, %f186;
	ld.global.f32 	%f190, [%rd19+120];
	ld.global.f32 	%f191, [%rd13+460800];
	fma.rn.f32 	%f192, %f190, %f191, %f189;
	ld.global.f32 	%f193, [%rd19+124];
	ld.global.f32 	%f194, [%rd13+476160];
	fma.rn.f32 	%f195, %f193, %f194, %f192;
	add.s32 	%r20, %r20, 64;
	add.s32 	%r19, %r19, 64;
	add.s32 	%r18, %r18, 245760;
	add.s64 	%rd19, %rd19, 256;
	setp.ne.s32 	%p1, %r20, 2880;
	@%p1 bra 	$L__BB0_1;
	cvta.to.global.u64 	%rd16, %rd6;
	mad.lo.s32 	%r17, %r1, 3840, %r2;
	mul.wide.s32 	%rd17, %r17, 4;
	add.s64 	%rd18, %rd16, %rd17;
	st.global.f32 	[%rd18], %f195;
	ret;

}


// ===== COMPILED SASS (sm_100) =====

	.target	sm_100

	.elftype	@"ET_EXEC"


//--------------------- .note.nv.tkinfo           --------------------------
	.section	.note.nv.tkinfo,"",@"SHT_NOTE"
	.sectionflags	@"SHF_NOTE_NV_TKINFO"
	.tkinfo
        /*0018*/ 	.word	0x00000002
        /*0030*/ 	.string	""
        /*0030*/ 	.string	"ptxas"
        /*0030*/ 	.string	"Cuda compilation tools, release 13.0, V13.0.88"
        /*0030*/ 	.string	"Build cuda_13.0.r13.0/compiler.36424714_0"
        /*0030*/ 	.string	"-arch sm_100 -m 64 "



//--------------------- .note.nv.cuinfo           --------------------------
	.section	.note.nv.cuinfo,"",@"SHT_NOTE"
	.sectionflags	@"SHF_NOTE_NV_CUINFO"
        /*0018*/ 	.short	0x0002
        /*001a*/ 	.short	0x0064
        /*001c*/ 	.short	0x0082
	.zero		2


//--------------------- .nv.info                  --------------------------
	.section	.nv.info,"",@"SHT_CUDA_INFO"
	.align	4


	//----- nvinfo : EIATTR_REGCOUNT
	.align		4
        /*0000*/ 	.byte	0x04, 0x2f
        /*0002*/ 	.short	(.L_1 - .L_0)
	.align		4
.L_0:
        /*0004*/ 	.word	index@(_Z12MatMulKernelILi3840ELi3840ELi2880EEvPfS0_S0_)
        /*0008*/ 	.word	0x0000001e


	//----- nvinfo : EIATTR_FRAME_SIZE
	.align		4
.L_1:
        /*000c*/ 	.byte	0x04, 0x11
        /*000e*/ 	.short	(.L_3 - .L_2)
	.align		4
.L_2:
        /*0010*/ 	.word	index@(_Z12MatMulKernelILi3840ELi3840ELi2880EEvPfS0_S0_)
        /*0014*/ 	.word	0x00000000


	//----- nvinfo : EIATTR_MIN_STACK_SIZE
	.align		4
.L_3:
        /*0018*/ 	.byte	0x04, 0x12
        /*001a*/ 	.short	(.L_5 - .L_4)
	.align		4
.L_4:
        /*001c*/ 	.word	index@(_Z12MatMulKernelILi3840ELi3840ELi2880EEvPfS0_S0_)
        /*0020*/ 	.word	0x00000000
.L_5:


//--------------------- .nv.compat                --------------------------
	.section	.nv.compat,"",@"SHT_CUDA_COMPAT_INFO"
	.align	4
        /*0000*/ 	.byte	0x02, 0x09, 0x00, 0x00, 0x02, 0x02, 0x01, 0x00, 0x02, 0x05, 0x05, 0x00, 0x03, 0x07, 0x01, 0x01
        /*0010*/ 	.byte	0x02, 0x03, 0x00, 0x00, 0x02, 0x06, 0x01, 0x00, 0x04, 0x0b, 0x08, 0x00, 0x09, 0x00, 0x00, 0x00
        /*0020*/ 	.byte	0x00, 0x00, 0x00, 0x00


//--------------------- .nv.info._Z12MatMulKernelILi3840ELi3840ELi2880EEvPfS0_S0_ --------------------------
	.section	.nv.info._Z12MatMulKernelILi3840ELi3840ELi2880EEvPfS0_S0_,"",@"SHT_CUDA_INFO"
	.sectionflags	@""
	.align	4


	//----- nvinfo : EIATTR_CUDA_API_VERSION
	.align		4
        /*0000*/ 	.byte	0x04, 0x37
        /*0002*/ 	.short	(.L_7 - .L_6)
.L_6:
        /*0004*/ 	.word	0x00000082


	//----- nvinfo : EIATTR_KPARAM_INFO
	.align		4
.L_7:
        /*0008*/ 	.byte	0x04, 0x17
        /*000a*/ 	.short	(.L_9 - .L_8)
.L_8:
        /*000c*/ 	.word	0x00000000
        /*0010*/ 	.short	0x0002
        /*0012*/ 	.short	0x0010
        /*0014*/ 	.byte	0x00, 0xf5, 0x21, 0x00


	//----- nvinfo : EIATTR_KPARAM_INFO
	.align		4
.L_9:
        /*0018*/ 	.byte	0x04, 0x17
        /*001a*/ 	.short	(.L_11 - .L_10)
.L_10:
        /*001c*/ 	.word	0x00000000
        /*0020*/ 	.short	0x0001
        /*0022*/ 	.short	0x0008
        /*0024*/ 	.byte	0x00, 0xf5, 0x21, 0x00


	//----- nvinfo : EIATTR_KPARAM_INFO
	.align		4
.L_11:
        /*0028*/ 	.byte	0x04, 0x17
        /*002a*/ 	.short	(.L_13 - .L_12)
.L_12:
        /*002c*/ 	.word	0x00000000
        /*0030*/ 	.short	0x0000
        /*0032*/ 	.short	0x0000
        /*0034*/ 	.byte	0x00, 0xf5, 0x21, 0x00


	//----- nvinfo : EIATTR_SPARSE_MMA_MASK
	.align		4
.L_13:
        /*0038*/ 	.byte	0x03, 0x50
        /*003a*/ 	.short	0x0000


	//----- nvinfo : EIATTR_MAXREG_COUNT
	.align		4
        /*003c*/ 	.byte	0x03, 0x1b
        /*003e*/ 	.short	0x00ff


	//----- nvinfo : EIATTR_MERCURY_ISA_VERSION
	.align		4
        /*0040*/ 	.byte	0x03, 0x5f
        /*0042*/ 	.short	0x0101


	//----- nvinfo : EIATTR_VRC_CTA_INIT_COUNT
	.align		4
        /*0044*/ 	.byte	0x02, 0x4a
	.zero		1
	.zero		1


	//----- nvinfo : EIATTR_EXIT_INSTR_OFFSETS
	.align		4
        /*0048*/ 	.byte	0x04, 0x1c
        /*004a*/ 	.short	(.L_15 - .L_14)


	//   ....[0]....
.L_14:
        /*004c*/ 	.word	0x00000e40


	//----- nvinfo : EIATTR_CBANK_PARAM_SIZE
	.align		4
.L_15:
        /*0050*/ 	.byte	0x03, 0x19
        /*0052*/ 	.short	0x0018


	//----- nvinfo : EIATTR_PARAM_CBANK
	.align		4
        /*0054*/ 	.byte	0x04, 0x0a
        /*0056*/ 	.short	(.L_17 - .L_16)
	.align		4
.L_16:
        /*0058*/ 	.word	index@(.nv.constant0._Z12MatMulKernelILi3840ELi3840ELi2880EEvPfS0_S0_)
        /*005c*/ 	.short	0x0380
        /*005e*/ 	.short	0x0018


	//----- nvinfo : EIATTR_SW_WAR
	.align		4
.L_17:
        /*0060*/ 	.byte	0x04, 0x36
        /*0062*/ 	.short	(.L_19 - .L_18)
.L_18:
        /*0064*/ 	.word	0x00000008
.L_19:


//--------------------- .nv.callgraph             --------------------------
	.section	.nv.callgraph,"",@"SHT_CUDA_CALLGRAPH"
	.align	4
	.sectionentsize	8
	.align		4
        /*0000*/ 	.word	0x00000000
	.align		4
        /*0004*/ 	.word	0xffffffff
	.align		4
        /*0008*/ 	.word	0x00000000
	.align		4
        /*000c*/ 	.word	0xfffffffe
	.align		4
        /*0010*/ 	.word	0x00000000
	.align		4
        /*0014*/ 	.word	0xfffffffd
	.align		4
        /*0018*/ 	.word	0x00000000
	.align		4
        /*001c*/ 	.word	0xfffffffc


//--------------------- .text._Z12MatMulKernelILi3840ELi3840ELi2880EEvPfS0_S0_ --------------------------
	.section	.text._Z12MatMulKernelILi3840ELi3840ELi2880EEvPfS0_S0_,"ax",@progbits
	.align	128
        .global         _Z12MatMulKernelILi3840ELi3840ELi2880EEvPfS0_S0_
        .type           _Z12MatMulKernelILi3840ELi3840ELi2880EEvPfS0_S0_,@function
        .size           _Z12MatMulKernelILi3840ELi3840ELi2880EEvPfS0_S0_,(.L_x_2 - _Z12MatMulKernelILi3840ELi3840ELi2880EEvPfS0_S0_)
        .other          _Z12MatMulKernelILi3840ELi3840ELi2880EEvPfS0_S0_,@"STO_CUDA_ENTRY STV_DEFAULT"
_Z12MatMulKernelILi3840ELi3840ELi2880EEvPfS0_S0_:
.text._Z12MatMulKernelILi3840ELi3840ELi2880EEvPfS0_S0_:
[----:B------:R-:W-:Y:S01]  /*0000*/  LDC R1, c[0x0][0x37c] ;  /* 0x0000df00ff017b82 */ /* 0x000fe20000000800 */
[----:B------:R-:W0:Y:S07]  /*0010*/  S2R R0, SR_CTAID.Y ;  /* 0x0000000000007919 */ /* 0x000e2e0000002600 */
[----:B------:R-:W1:Y:S01]  /*0020*/  LDC.64 R2, c[0x0][0x380] ;  /* 0x0000e000ff027b82 */ /* 0x000e620000000a00 */
[----:B------:R-:W2:Y:S01]  /*0030*/  LDCU.64 UR6, c[0x0][0x388] ;  /* 0x00007100ff0677ac */ /* 0x000ea20008000a00 */
[----:B------:R-:W-:Y:S01]  /*0040*/  HFMA2 R10, -RZ, RZ, 0, 0 ;  /* 0x00000000ff0a7431 */ /* 0x000fe200000001ff */
[----:B------:R-:W0:Y:S01]  /*0050*/  S2R R5, SR_TID.Y ;  /* 0x0000000000057919 */ /* 0x000e220000002200 */
[----:B------:R-:W3:Y:S01]  /*0060*/  LDCU.64 UR8, c[0x0][0x358] ;  /* 0x00006b00ff0877ac */ /* 0x000ee20008000a00 */
[----:B------:R-:W4:Y:S01]  /*0070*/  S2R R9, SR_CTAID.X ;  /* 0x0000000000097919 */ /* 0x000f220000002500 */
[----:B------:R-:W-:Y:S01]  /*0080*/  UMOV UR4, URZ ;  /* 0x000000ff00047c82 */ /* 0x000fe20008000000 */
[----:B------:R-:W4:Y:S01]  /*0090*/  S2R R6, SR_TID.X ;  /* 0x0000000000067919 */ /* 0x000f220000002100 */
[----:B--2---:R-:W-:-:S04]  /*00a0*/  UIADD3 UR5, UP0, UPT, UR6, 0x78000, URZ ;  /* 0x0007800006057890 */ /* 0x004fc8000ff1e0ff */
[----:B------:R-:W-:Y:S01]  /*00b0*/  UIADD3.X UR6, UPT, UPT, URZ, UR7, URZ, UP0, !UPT ;  /* 0x00000007ff067290 */ /* 0x000fe200087fe4ff */
[----:B0-----:R-:W-:-:S05]  /*00c0*/  LEA R0, R0, R5, 0x5 ;  /* 0x0000000500007211 */ /* 0x001fca00078e28ff */
[----:B------:R-:W-:Y:S01]  /*00d0*/  IMAD R11, R0, 0xb40, RZ ;  /* 0x00000b40000b7824 */ /* 0x000fe200078e02ff */
[----:B----4-:R-:W-:-:S03]  /*00e0*/  LEA R9, R9, R6, 0x5 ;  /* 0x0000000609097211 */ /* 0x010fc600078e28ff */
[----:B-1----:R-:W-:Y:S01]  /*00f0*/  IMAD.WIDE.U32 R4, R11, 0x4, R2 ;  /* 0x000000040b047825 */ /* 0x002fe200078e0002 */
[----:B------:R-:W-:Y:S02]  /*0100*/  MOV R8, R9 ;  /* 0x0000000900087202 */ /* 0x000fe40000000f00 */
[----:B------:R-:W-:-:S04]  /*0110*/  IADD3 R12, P0, PT, R4, 0x80, RZ ;  /* 0x00000080040c7810 */ /* 0x000fc80007f1e0ff */
[----:B---3--:R-:W-:-:S09]  /*0120*/  IADD3.X R13, PT, PT, RZ, R5, RZ, P0, !PT ;  /* 0x00000005ff0d7210 */ /* 0x008fd200007fe4ff */
.L_x_0:
[----:B------:R-:W-:Y:S01]  /*0130*/  MOV R4, UR5 ;  /* 0x0000000500047c02 */ /* 0x000fe20008000f00 */
[----:B------:R-:W-:Y:S01]  /*0140*/  IMAD.WIDE.U32 R6, R11, 0x4, R2 ;  /* 0x000000040b067825 */ /* 0x000fe200078e0002 */
[----:B------:R-:W-:-:S04]  /*0150*/  MOV R5, UR6 ;  /* 0x0000000600057c02 */ /* 0x000fc80008000f00 */
[----:B------:R0:W2:Y:S01]  /*0160*/  LDG.E R21, desc[UR8][R6.64] ;  /* 0x0000000806157981 */ /* 0x0000a2000c1e1900 */
[----:B------:R-:W-:-:S05]  /*0170*/  IMAD.WIDE R4, R8, 0x4, R4 ;  /* 0x0000000408047825 */ /* 0x000fca00078e0204 */
[----:B------:R-:W2:Y:S01]  /*0180*/  LDG.E R18, desc[UR8][R4.64+-0x78000] ;  /* 0xf880000804127981 */ /* 0x000ea2000c1e1900 */
[----:B0-----:R-:W-:-:S03]  /*0190*/  MOV R6, R12 ;  /* 0x0000000c00067202 */ /* 0x001fc60000000f00 */
[----:B------:R-:W3:Y:S01]  /*01a0*/  LDG.E R26, desc[UR8][R4.64+-0x74400] ;  /* 0xf8bc0008041a7981 */ /* 0x000ee2000c1e1900 */
[----:B------:R-:W-:-:S03]  /*01b0*/  MOV R7, R13 ;  /* 0x0000000d00077202 */ /* 0x000fc60000000f00 */
[----:B------:R-:W4:Y:S04]  /*01c0*/  LDG.E R24, desc[UR8][R4.64+-0x70800] ;  /* 0xf8f8000804187981 */ /* 0x000f28000c1e1900 */
[----:B------:R-:W3:Y:S04]  /*01d0*/  LDG.E R27, desc[UR8][R6.64+-0x7c] ;  /* 0xffff8408061b7981 */ /* 0x000ee8000c1e1900 */
[----:B------:R-:W4:Y:S04]  /*01e0*/  LDG.E R13, desc[UR8][R6.64+-0x78] ;  /* 0xffff8808060d7981 */ /* 0x000f28000c1e1900 */
[----:B------:R-:W5:Y:S04]  /*01f0*/  LDG.E R12, desc[UR8][R6.64+-0x74] ;  /* 0xffff8c08060c7981 */ /* 0x000f68000c1e1900 */
        /* <DEDUP_REMOVED lines=8> */
[----:B------:R-:W5:Y:S01]  /*0280*/  LDG.E R25, desc[UR8][R4.64+-0x5dc00] ;  /* 0xfa24000804197981 */ /* 0x000f62000c1e1900 */
[----:B--2---:R-:W-:-:S03]  /*0290*/  FFMA R18, R21, R18, R10 ;  /* 0x0000001215127223 */ /* 0x004fc6000000000a */
[----:B------:R-:W2:Y:S04]  /*02a0*/  LDG.E R21, desc[UR8][R4.64+-0x5a000] ;  /* 0xfa60000804157981 */ /* 0x000ea8000c1e1900 */
[----:B------:R-:W2:Y:S01]  /*02b0*/  LDG.E R10, desc[UR8][R6.64+-0x5c] ;  /* 0xffffa408060a7981 */ /* 0x000ea2000c1e1900 */
[----:B---3--:R-:W-:-:S03]  /*02c0*/  FFMA R26, R27, R26, R18 ;  /* 0x0000001a1b1a7223 */ /* 0x008fc60000000012 */
[----:B------:R-:W2:Y:S01]  /*02d0*/  LDG.E R18, desc[UR8][R6.64+-0x60] ;  /* 0xffffa00806127981 */ /* 0x000ea2000c1e1900 */
[----:B----4-:R-:W-:-:S03]  /*02e0*/  FFMA R27, R13, R24, R26 ;  /* 0x000000180d1b7223 */ /* 0x010fc6000000001a */
[----:B------:R-:W3:Y:S01]  /*02f0*/  LDG.E R13, desc[UR8][R4.64+-0x56400] ;  /* 0xfa9c0008040d7981 */ /* 0x000ee2000c1e1900 */
[----:B-----5:R-:W-:-:S03]  /*0300*/  FFMA R27, R12, R15, R27 ;  /* 0x0000000f0c1b7223 */ /* 0x020fc6000000001b */
[----:B------:R-:W4:Y:S04]  /*0310*/  LDG.E R12, desc[UR8][R6.64+-0x58] ;  /* 0xffffa808060c7981 */ /* 0x000f28000c1e1900 */
[----:B------:R-:W4:Y:S01]  /*0320*/  LDG.E R15, desc[UR8][R4.64+-0x52800] ;  /* 0xfad80008040f7981 */ /* 0x000f22000c1e1900 */
[----:B------:R-:W-:-:S03]  /*0330*/  FFMA R27, R14, R17, R27 ;  /* 0x000000110e1b7223 */ /* 0x000fc6000000001b */
[----:B------:R-:W5:Y:S04]  /*0340*/  LDG.E R14, desc[UR8][R6.64+-0x54] ;  /* 0xffffac08060e7981 */ /* 0x000f68000c1e1900 */
[----:B------:R-:W5:Y:S01]  /*0350*/  LDG.E R17, desc[UR8][R4.64+-0x4ec00] ;  /* 0xfb14000804117981 */ /* 0x000f62000c1e1900 */
        /* <DEDUP_REMOVED lines=9> */
[----:B--2---:R-:W-:-:S03]  /*03f0*/  FFMA R27, R18, R21, R27 ;  /* 0x00000015121b7223 */ /* 0x004fc6000000001b */
[----:B------:R-:W2:Y:S04]  /*0400*/  LDG.E R18, desc[UR8][R6.64+-0x44] ;  /* 0xffffbc0806127981 */ /* 0x000ea8000c1e1900 */
[----:B------:R-:W2:Y:S01]  /*0410*/  LDG.E R21, desc[UR8][R4.64+-0x3fc00] ;  /* 0xfc04000804157981 */ /* 0x000ea2000c1e1900 */
[----:B---3--:R-:W-:-:S03]  /*0420*/  FFMA R27, R10, R13, R27 ;  /* 0x0000000d0a1b7223 */ /* 0x008fc6000000001b */
[----:B------:R-:W3:Y:S04]  /*0430*/  LDG.E R10, desc[UR8][R6.64+-0x40] ;  /* 0xffffc008060a7981 */ /* 0x000ee8000c1e1900 */
[----:B------:R-:W3:Y:S01]  /*0440*/  LDG.E R13, desc[UR8][R4.64+-0x3c000] ;  /* 0xfc400008040d7981 */ /* 0x000ee2000c1e1900 */
[----:B----4-:R-:W-:-:S03]  /*0450*/  FFMA R27, R12, R15, R27 ;  /* 0x0000000f0c1b7223 */ /* 0x010fc6000000001b */
[----:B------:R-:W4:Y:S04]  /*0460*/  LDG.E R12, desc[UR8][R6.64+-0x3c] ;  /* 0xffffc408060c7981 */ /* 0x000f28000c1e1900 */
[----:B------:R-:W4:Y:S01]  /*0470*/  LDG.E R15, desc[UR8][R4.64+-0x38400] ;  /* 0xfc7c0008040f7981 */ /* 0x000f22000c1e1900 */
[----:B-----5:R-:W-:-:S03]  /*0480*/  FFMA R27, R14, R17, R27 ;  /* 0x000000110e1b7223 */ /* 0x020fc6000000001b */
        /* <DEDUP_REMOVED lines=133> */
[----:B------:R-:W5:Y:S04]  /*0ce0*/  LDG.E R20, desc[UR8][R4.64+0x70800] ;  /* 0x0708000804147981 */ /* 0x000f68000c1e1900 */
[----:B------:R-:W5:Y:S04]  /*0cf0*/  LDG.E R27, desc[UR8][R4.64+0x74400] ;  /* 0x07440008041b7981 */ /* 0x000f68000c1e1900 */
[----:B------:R-:W5:Y:S01]  /*0d00*/  LDG.E R24, desc[UR8][R6.64+0x7c] ;  /* 0x00007c0806187981 */ /* 0x000f62000c1e1900 */
[----:B------:R-:W-:Y:S01]  /*0d10*/  FFMA R22, R25, R22, R26 ;  /* 0x0000001619167223 */ /* 0x000fe2000000001a */
[----:B------:R-:W-:-:S04]  /*0d20*/  UIADD3 UR4, UPT, UPT, UR4, 0x40, URZ ;  /* 0x0000004004047890 */ /* 0x000fc8000fffe0ff */
[----:B------:R-:W-:Y:S01]  /*0d30*/  UISETP.NE.AND UP0, UPT, UR4, 0xb40, UPT ;  /* 0x00000b400400788c */ /* 0x000fe2000bf05270 */
[----:B------:R-:W-:Y:S02]  /*0d40*/  IADD3 R11, PT, PT, R11, 0x40, RZ ;  /* 0x000000400b0b7810 */ /* 0x000fe40007ffe0ff */
[----:B------:R-:W-:Y:S01]  /*0d50*/  IADD3 R8, PT, PT, R8, 0x3c000, RZ ;  /* 0x0003c00008087810 */ /* 0x000fe20007ffe0ff */
[----:B--2---:R-:W-:-:S04]  /*0d60*/  FFMA R21, R21, R18, R22 ;  /* 0x0000001215157223 */ /* 0x004fc80000000016 */
[----:B---3--:R-:W-:-:S04]  /*0d70*/  FFMA R13, R10, R13, R21 ;  /* 0x0000000d0a0d7223 */ /* 0x008fc80000000015 */
[----:B----4-:R-:W-:-:S04]  /*0d80*/  FFMA R13, R12, R15, R13 ;  /* 0x0000000f0c0d7223 */ /* 0x010fc8000000000d */
[----:B-----5:R-:W-:Y:S01]  /*0d90*/  FFMA R13, R14, R17, R13 ;  /* 0x000000110e0d7223 */ /* 0x020fe2000000000d */
[----:B------:R-:W-:-:S03]  /*0da0*/  IADD3 R12, P0, PT, R6, 0x100, RZ ;  /* 0x00000100060c7810 */ /* 0x000fc60007f1e0ff */
[----:B------:R-:W-:Y:S01]  /*0db0*/  FFMA R16, R16, R19, R13 ;  /* 0x0000001310107223 */ /* 0x000fe2000000000d */
[----:B------:R-:W-:-:S03]  /*0dc0*/  IADD3.X R13, PT, PT, RZ, R7, RZ, P0, !PT ;  /* 0x00000007ff0d7210 */ /* 0x000fc600007fe4ff */
[----:B------:R-:W-:-:S04]  /*0dd0*/  FFMA R23, R23, R20, R16 ;  /* 0x0000001417177223 */ /* 0x000fc80000000010 */
[----:B------:R-:W-:Y:S01]  /*0de0*/  FFMA R10, R24, R27, R23 ;  /* 0x0000001b180a7223 */ /* 0x000fe20000000017 */
[----:B------:R-:W-:Y:S06]  /*0df0*/  BRA.U UP0, `(.L_x_0) ;  /* 0xfffffff100cc7547 */ /* 0x000fec000b83ffff */
[----:B------:R-:W0:Y:S01]  /*0e00*/  LDC.64 R2, c[0x0][0x390] ;  /* 0x0000e400ff027b82 */ /* 0x000e220000000a00 */
[----:B------:R-:W-:-:S04]  /*0e10*/  IMAD R9, R0, 0xf00, R9 ;  /* 0x00000f0000097824 */ /* 0x000fc800078e0209 */
[----:B0-----:R-:W-:-:S05]  /*0e20*/  IMAD.WIDE R2, R9, 0x4, R2 ;  /* 0x0000000409027825 */ /* 0x001fca00078e0202 */
[----:B------:R-:W-:Y:S01]  /*0e30*/  STG.E desc[UR8][R2.64], R10 ;  /* 0x0000000a02007986 */ /* 0x000fe2000c101908 */
[----:B------:R-:W-:Y:S05]  /*0e40*/  EXIT ;  /* 0x000000000000794d */ /* 0x000fea0003800000 */
.L_x_1:
[----:B------:R-:W-:-:S00]  /*0e50*/  BRA `(.L_x_1) ;  /* 0xfffffffc00fc7947 */ /* 0x000fc0000383ffff */
[----:B------:R-:W-:-:S00]  /*0e60*/  NOP ;  /* 0x0000000000007918 */ /* 0x000fc00000000000 */
        /* <DEDUP_REMOVED lines=9> */
.L_x_2:


//--------------------- .nv.shared.reserved.0     --------------------------
	.section	.nv.shared.reserved.0,"aw",@nobits
	.weak		__nv_reservedSMEM_offset_0_alias
	.size		__nv_reservedSMEM_offset_0_alias, 0, 64
	.other		__nv_reservedSMEM_offset_0_alias,@"STO_CUDA_RESERVED_SHARED STV_DEFAULT"
__nv_reservedSMEM_offset_0_alias:
	.zero		0
	.zero		64


//--------------------- .nv.constant0._Z12MatMulKernelILi3840ELi3840ELi2880EEvPfS0_S0_ --------------------------
	.section	.nv.constant0._Z12MatMulKernelILi3840ELi3840ELi2880EEvPfS0_S0_,"a",@progbits
	.sectionflags	@""
	.align	4
.nv.constant0._Z12MatMulKernelILi3840ELi3840ELi2880EEvPfS0_S0_:
	.zero		920


//--------------------- SYMBOLS --------------------------

	.type		.nv.reservedSmem.offset0,@object
	.size		.nv.reservedSmem.offset0,0x4
